//
// Generated by NVIDIA NVVM Compiler
//
// Compiler Build ID: CL-36424714
// Cuda compilation tools, release 13.0, V13.0.88
// Based on NVVM 20.0.0
//

.version 9.0
.target sm_100
.address_size 64

	// .globl	_Z9gpu_Heat0PfS_S_i
.extern .shared .align 16 .b8 sdata[];

.visible .entry _Z9gpu_Heat0PfS_S_i(
	.param .u64 .ptr .align 1 _Z9gpu_Heat0PfS_S_i_param_0,
	.param .u64 .ptr .align 1 _Z9gpu_Heat0PfS_S_i_param_1,
	.param .u64 .ptr .align 1 _Z9gpu_Heat0PfS_S_i_param_2,
	.param .u32 _Z9gpu_Heat0PfS_S_i_param_3
)
{
	.reg .pred 	%p<8>;
	.reg .b32 	%r<20>;
	.reg .b32 	%f<12>;
	.reg .b64 	%rd<21>;

	ld.param.u64 	%rd1, [_Z9gpu_Heat0PfS_S_i_param_0];
	ld.param.u64 	%rd2, [_Z9gpu_Heat0PfS_S_i_param_1];
	ld.param.u64 	%rd3, [_Z9gpu_Heat0PfS_S_i_param_2];
	ld.param.u32 	%r4, [_Z9gpu_Heat0PfS_S_i_param_3];
	mov.u32 	%r5, %ctaid.x;
	mov.u32 	%r6, %ntid.x;
	mov.u32 	%r7, %tid.x;
	mad.lo.s32 	%r8, %r5, %r6, %r7;
	mov.u32 	%r9, %ctaid.y;
	mov.u32 	%r10, %ntid.y;
	mov.u32 	%r11, %tid.y;
	mad.lo.s32 	%r12, %r9, %r10, %r11;
	setp.eq.s32 	%p1, %r12, 0;
	add.s32 	%r13, %r4, -1;
	setp.ge.s32 	%p2, %r12, %r13;
	or.pred  	%p3, %p1, %p2;
	setp.lt.s32 	%p4, %r8, 1;
	or.pred  	%p5, %p4, %p3;
	setp.ge.s32 	%p6, %r8, %r13;
	or.pred  	%p7, %p5, %p6;
	@%p7 bra 	$L__BB0_2;
	cvta.to.global.u64 	%rd4, %rd1;
	cvta.to.global.u64 	%rd5, %rd2;
	cvta.to.global.u64 	%rd6, %rd3;
	mul.lo.s32 	%r14, %r4, %r12;
	cvt.s64.s32 	%rd7, %r14;
	cvt.u64.u32 	%rd8, %r8;
	add.s64 	%rd9, %rd8, %rd7;
	shl.b64 	%rd10, %rd9, 2;
	add.s64 	%rd11, %rd4, %rd10;
	ld.global.f32 	%f1, [%rd11+-4];
	ld.global.f32 	%f2, [%rd11+4];
	add.f32 	%f3, %f1, %f2;
	sub.s32 	%r15, %r14, %r4;
	add.s32 	%r16, %r15, %r8;
	mul.wide.s32 	%rd12, %r16, 4;
	add.s64 	%rd13, %rd4, %rd12;
	ld.global.f32 	%f4, [%rd13];
	add.f32 	%f5, %f3, %f4;
	shl.b32 	%r17, %r4, 1;
	add.s32 	%r18, %r16, %r17;
	mul.wide.s32 	%rd14, %r18, 4;
	add.s64 	%rd15, %rd4, %rd14;
	ld.global.f32 	%f6, [%rd15];
	add.f32 	%f7, %f5, %f6;
	mul.f32 	%f8, %f7, 0f3E800000;
	add.s32 	%r19, %r14, %r8;
	mul.wide.s32 	%rd16, %r19, 4;
	add.s64 	%rd17, %rd5, %rd16;
	st.global.f32 	[%rd17], %f8;
	mul.wide.s32 	%rd18, %r4, 4;
	add.s64 	%rd19, %rd13, %rd18;
	ld.global.f32 	%f9, [%rd19];
	sub.f32 	%f10, %f8, %f9;
	mul.f32 	%f11, %f10, %f10;
	add.s64 	%rd20, %rd6, %rd16;
	st.global.f32 	[%rd20], %f11;
$L__BB0_2:
	ret;

}
	// .globl	_Z14gpu_Residuals0PfS_i
.visible .entry _Z14gpu_Residuals0PfS_i(
	.param .u64 .ptr .align 1 _Z14gpu_Residuals0PfS_i_param_0,
	.param .u64 .ptr .align 1 _Z14gpu_Residuals0PfS_i_param_1,
	.param .u32 _Z14gpu_Residuals0PfS_i_param_2
)
{
	.reg .pred 	%p<10>;
	.reg .b32 	%r<19>;
	.reg .b32 	%f<6>;
	.reg .b64 	%rd<9>;

	ld.param.u64 	%rd1, [_Z14gpu_Residuals0PfS_i_param_0];
	ld.param.u64 	%rd2, [_Z14gpu_Residuals0PfS_i_param_1];
	ld.param.u32 	%r8, [_Z14gpu_Residuals0PfS_i_param_2];
	mov.u32 	%r1, %tid.x;
	mov.u32 	%r2, %ctaid.x;
	mov.u32 	%r3, %ntid.x;
	mad.lo.s32 	%r4, %r2, %r3, %r1;
	setp.ge.u32 	%p1, %r4, %r8;
	@%p1 bra 	$L__BB1_8;
	cvta.to.global.u64 	%rd3, %rd1;
	mul.wide.u32 	%rd4, %r4, 4;
	add.s64 	%rd5, %rd3, %rd4;
	ld.global.f32 	%f1, [%rd5];
	shl.b32 	%r9, %r1, 2;
	mov.u32 	%r10, sdata;
	add.s32 	%r5, %r10, %r9;
	st.shared.f32 	[%r5], %f1;
	bar.sync 	0;
	setp.lt.u32 	%p2, %r3, 2;
	add.s32 	%r11, %r4, 1;
	setp.ge.u32 	%p3, %r11, %r8;
	or.pred  	%p4, %p2, %p3;
	@%p4 bra 	$L__BB1_6;
	mov.b32 	%r18, 1;
$L__BB1_3:
	shl.b32 	%r7, %r18, 1;
	add.s32 	%r13, %r7, -1;
	and.b32  	%r14, %r13, %r1;
	setp.ne.s32 	%p5, %r14, 0;
	@%p5 bra 	$L__BB1_5;
	shl.b32 	%r15, %r18, 2;
	add.s32 	%r16, %r5, %r15;
	ld.shared.f32 	%f2, [%r16];
	ld.shared.f32 	%f3, [%r5];
	add.f32 	%f4, %f2, %f3;
	st.shared.f32 	[%r5], %f4;
$L__BB1_5:
	bar.sync 	0;
	setp.lt.u32 	%p6, %r7, %r3;
	add.s32 	%r17, %r7, %r4;
	setp.lt.u32 	%p7, %r17, %r8;
	and.pred  	%p8, %p6, %p7;
	mov.u32 	%r18, %r7;
	@%p8 bra 	$L__BB1_3;
$L__BB1_6:
	setp.ne.s32 	%p9, %r1, 0;
	@%p9 bra 	$L__BB1_8;
	ld.shared.f32 	%f5, [sdata];
	cvta.to.global.u64 	%rd6, %rd2;
	mul.wide.u32 	%rd7, %r2, 4;
	add.s64 	%rd8, %rd6, %rd7;
	st.global.f32 	[%rd8], %f5;
$L__BB1_8:
	ret;

}


// ===== COMPILED SASS (sm_100) =====

	.target	sm_100

	.elftype	@"ET_EXEC"


//--------------------- .note.nv.tkinfo           --------------------------
	.section	.note.nv.tkinfo,"",@"SHT_NOTE"
	.sectionflags	@"SHF_NOTE_NV_TKINFO"
	.tkinfo
        /*0018*/ 	.word	0x00000002
        /*0030*/ 	.string	""
        /*0030*/ 	.string	"ptxas"
        /*0030*/ 	.string	"Cuda compilation tools, release 13.0, V13.0.88"
        /*0030*/ 	.string	"Build cuda_13.0.r13.0/compiler.36424714_0"
        /*0030*/ 	.string	"-arch sm_100 -m 64 "



//--------------------- .note.nv.cuinfo           --------------------------
	.section	.note.nv.cuinfo,"",@"SHT_NOTE"
	.sectionflags	@"SHF_NOTE_NV_CUINFO"
        /*0018*/ 	.short	0x0002
        /*001a*/ 	.short	0x0064
        /*001c*/ 	.short	0x0082
	.zero		2


//--------------------- .nv.info                  --------------------------
	.section	.nv.info,"",@"SHT_CUDA_INFO"
	.align	4


	//----- nvinfo : EIATTR_REGCOUNT
	.align		4
        /*0000*/ 	.byte	0x04, 0x2f
        /*0002*/ 	.short	(.L_1 - .L_0)
	.align		4
.L_0:
        /*0004*/ 	.word	index@(_Z9gpu_Heat0PfS_S_i)
        /*0008*/ 	.word	0x00000014


	//----- nvinfo : EIATTR_FRAME_SIZE
	.align		4
.L_1:
        /*000c*/ 	.byte	0x04, 0x11
        /*000e*/ 	.short	(.L_3 - .L_2)
	.align		4
.L_2:
        /*0010*/ 	.word	index@(_Z9gpu_Heat0PfS_S_i)
        /*0014*/ 	.word	0x00000000


	//----- nvinfo : EIATTR_REGCOUNT
	.align		4
.L_3:
        /*0018*/ 	.byte	0x04, 0x2f
        /*001a*/ 	.short	(.L_5 - .L_4)
	.align		4
.L_4:
        /*001c*/ 	.word	index@(_Z14gpu_Residuals0PfS_i)
        /*0020*/ 	.word	0x0000000e


	//----- nvinfo : EIATTR_FRAME_SIZE
	.align		4
.L_5:
        /*0024*/ 	.byte	0x04, 0x11
        /*0026*/ 	.short	(.L_7 - .L_6)
	.align		4
.L_6:
        /*0028*/ 	.word	index@(_Z14gpu_Residuals0PfS_i)
        /*002c*/ 	.word	0x00000000


	//----- nvinfo : EIATTR_MIN_STACK_SIZE
	.align		4
.L_7:
        /*0030*/ 	.byte	0x04, 0x12
        /*0032*/ 	.short	(.L_9 - .L_8)
	.align		4
.L_8:
        /*0034*/ 	.word	index@(_Z14gpu_Residuals0PfS_i)
        /*0038*/ 	.word	0x00000000


	//----- nvinfo : EIATTR_MIN_STACK_SIZE
	.align		4
.L_9:
        /*003c*/ 	.byte	0x04, 0x12
        /*003e*/ 	.short	(.L_11 - .L_10)
	.align		4
.L_10:
        /*0040*/ 	.word	index@(_Z9gpu_Heat0PfS_S_i)
        /*0044*/ 	.word	0x00000000
.L_11:


//--------------------- .nv.compat                --------------------------
	.section	.nv.compat,"",@"SHT_CUDA_COMPAT_INFO"
	.align	4
        /*0000*/ 	.byte	0x02, 0x09, 0x00, 0x00, 0x02, 0x02, 0x01, 0x00, 0x02, 0x05, 0x05, 0x00, 0x03, 0x07, 0x01, 0x01
        /*0010*/ 	.byte	0x02, 0x03, 0x00, 0x00, 0x02, 0x06, 0x01, 0x00, 0x04, 0x0b, 0x08, 0x00, 0x09, 0x00, 0x00, 0x00
        /*0020*/ 	.byte	0x00, 0x00, 0x00, 0x00


//--------------------- .nv.info._Z14gpu_Residuals0PfS_i --------------------------
	.section	.nv.info._Z14gpu_Residuals0PfS_i,"",@"SHT_CUDA_INFO"
	.sectionflags	@""
	.align	4


	//----- nvinfo : EIATTR_CUDA_API_VERSION
	.align		4
        /*0000*/ 	.byte	0x04, 0x37
        /*0002*/ 	.short	(.L_13 - .L_12)
.L_12:
        /*0004*/ 	.word	0x00000082


	//----- nvinfo : EIATTR_KPARAM_INFO
	.align		4
.L_13:
        /*0008*/ 	.byte	0x04, 0x17
        /*000a*/ 	.short	(.L_15 - .L_14)
.L_14:
        /*000c*/ 	.word	0x00000000
        /*0010*/ 	.short	0x0002
        /*0012*/ 	.short	0x0010
        /*0014*/ 	.byte	0x00, 0xf0, 0x11, 0x00


	//----- nvinfo : EIATTR_KPARAM_INFO
	.align		4
.L_15:
        /*0018*/ 	.byte	0x04, 0x17
        /*001a*/ 	.short	(.L_17 - .L_16)
.L_16:
        /*001c*/ 	.word	0x00000000
        /*0020*/ 	.short	0x0001
        /*0022*/ 	.short	0x0008
        /*0024*/ 	.byte	0x00, 0xf5, 0x21, 0x00


	//----- nvinfo : EIATTR_KPARAM_INFO
	.align		4
.L_17:
        /*0028*/ 	.byte	0x04, 0x17
        /*002a*/ 	.short	(.L_19 - .L_18)
.L_18:
        /*002c*/ 	.word	0x00000000
        /*0030*/ 	.short	0x0000
        /*0032*/ 	.short	0x0000
        /*0034*/ 	.byte	0x00, 0xf5, 0x21, 0x00


	//----- nvinfo : EIATTR_SPARSE_MMA_MASK
	.align		4
.L_19:
        /*0038*/ 	.byte	0x03, 0x50
        /*003a*/ 	.short	0x0000


	//----- nvinfo : EIATTR_MAXREG_COUNT
	.align		4
        /*003c*/ 	.byte	0x03, 0x1b
        /*003e*/ 	.short	0x00ff


	//----- nvinfo : EIATTR_NUM_BARRIERS
	.align		4
        /*0040*/ 	.byte	0x02, 0x4c
        /*0042*/ 	.byte	0x01
	.zero		1


	//----- nvinfo : EIATTR_MERCURY_ISA_VERSION
	.align		4
        /*0044*/ 	.byte	0x03, 0x5f
        /*0046*/ 	.short	0x0101


	//----- nvinfo : EIATTR_VRC_CTA_INIT_COUNT
	.align		4
        /*0048*/ 	.byte	0x02, 0x4a
	.zero		1
	.zero		1


	//----- nvinfo : EIATTR_EXIT_INSTR_OFFSETS
	.align		4
        /*004c*/ 	.byte	0x04, 0x1c
        /*004e*/ 	.short	(.L_21 - .L_20)


	//   ....[0]....
.L_20:
        /*0050*/ 	.word	0x00000070


	//   ....[1]....
        /*0054*/ 	.word	0x00000280


	//   ....[2]....
        /*0058*/ 	.word	0x00000300


	//----- nvinfo : EIATTR_CRS_STACK_SIZE
	.align		4
.L_21:
        /*005c*/ 	.byte	0x04, 0x1e
        /*005e*/ 	.short	(.L_23 - .L_22)
.L_22:
        /*0060*/ 	.word	0x00000000


	//----- nvinfo : EIATTR_CBANK_PARAM_SIZE
	.align		4
.L_23:
        /*0064*/ 	.byte	0x03, 0x19
        /*0066*/ 	.short	0x0014


	//----- nvinfo : EIATTR_PARAM_CBANK
	.align		4
        /*0068*/ 	.byte	0x04, 0x0a
        /*006a*/ 	.short	(.L_25 - .L_24)
	.align		4
.L_24:
        /*006c*/ 	.word	index@(.nv.constant0._Z14gpu_Residuals0PfS_i)
        /*0070*/ 	.short	0x0380
        /*0072*/ 	.short	0x0014


	//----- nvinfo : EIATTR_SW_WAR
	.align		4
.L_25:
        /*0074*/ 	.byte	0x04, 0x36
        /*0076*/ 	.short	(.L_27 - .L_26)
.L_26:
        /*0078*/ 	.word	0x00000008
.L_27:


//--------------------- .nv.info._Z9gpu_Heat0PfS_S_i --------------------------
	.section	.nv.info._Z9gpu_Heat0PfS_S_i,"",@"SHT_CUDA_INFO"
	.sectionflags	@""
	.align	4


	//----- nvinfo : EIATTR_CUDA_API_VERSION
	.align		4
        /*0000*/ 	.byte	0x04, 0x37
        /*0002*/ 	.short	(.L_29 - .L_28)
.L_28:
        /*0004*/ 	.word	0x00000082


	//----- nvinfo : EIATTR_KPARAM_INFO
	.align		4
.L_29:
        /*0008*/ 	.byte	0x04, 0x17
        /*000a*/ 	.short	(.L_31 - .L_30)
.L_30:
        /*000c*/ 	.word	0x00000000
        /*0010*/ 	.short	0x0003
        /*0012*/ 	.short	0x0018
        /*0014*/ 	.byte	0x00, 0xf0, 0x11, 0x00


	//----- nvinfo : EIATTR_KPARAM_INFO
	.align		4
.L_31:
        /*0018*/ 	.byte	0x04, 0x17
        /*001a*/ 	.short	(.L_33 - .L_32)
.L_32:
        /*001c*/ 	.word	0x00000000
        /*0020*/ 	.short	0x0002
        /*0022*/ 	.short	0x0010
        /*0024*/ 	.byte	0x00, 0xf5, 0x21, 0x00


	//----- nvinfo : EIATTR_KPARAM_INFO
	.align		4
.L_33:
        /*0028*/ 	.byte	0x04, 0x17
        /*002a*/ 	.short	(.L_35 - .L_34)
.L_34:
        /*002c*/ 	.word	0x00000000
        /*0030*/ 	.short	0x0001
        /*0032*/ 	.short	0x0008
        /*0034*/ 	.byte	0x00, 0xf5, 0x21, 0x00


	//----- nvinfo : EIATTR_KPARAM_INFO
	.align		4
.L_35:
        /*0038*/ 	.byte	0x04, 0x17
        /*003a*/ 	.short	(.L_37 - .L_36)
.L_36:
        /*003c*/ 	.word	0x00000000
        /*0040*/ 	.short	0x0000
        /*0042*/ 	.short	0x0000
        /*0044*/ 	.byte	0x00, 0xf5, 0x21, 0x00


	//----- nvinfo : EIATTR_SPARSE_MMA_MASK
	.align		4
.L_37:
        /*0048*/ 	.byte	0x03, 0x50
        /*004a*/ 	.short	0x0000


	//----- nvinfo : EIATTR_MAXREG_COUNT
	.align		4
        /*004c*/ 	.byte	0x03, 0x1b
        /*004e*/ 	.short	0x00ff


	//----- nvinfo : EIATTR_MERCURY_ISA_VERSION
	.align		4
        /*0050*/ 	.byte	0x03, 0x5f
        /*0052*/ 	.short	0x0101


	//----- nvinfo : EIATTR_VRC_CTA_INIT_COUNT
	.align		4
        /*0054*/ 	.byte	0x02, 0x4a
	.zero		1
	.zero		1


	//----- nvinfo : EIATTR_EXIT_INSTR_OFFSETS
	.align		4
        /*0058*/ 	.byte	0x04, 0x1c
        /*005a*/ 	.short	(.L_39 - .L_38)


	//   ....[0]....
.L_38:
        /*005c*/ 	.word	0x000000f0


	//   ....[1]....
        /*0060*/ 	.word	0x000002f0


	//----- nvinfo : EIATTR_CBANK_PARAM_SIZE
	.align		4
.L_39:
        /*0064*/ 	.byte	0x03, 0x19
        /*0066*/ 	.short	0x001c


	//----- nvinfo : EIATTR_PARAM_CBANK
	.align		4
        /*0068*/ 	.byte	0x04, 0x0a
        /*006a*/ 	.short	(.L_41 - .L_40)
	.align		4
.L_40:
        /*006c*/ 	.word	index@(.nv.constant0._Z9gpu_Heat0PfS_S_i)
        /*0070*/ 	.short	0x0380
        /*0072*/ 	.short	0x001c


	//----- nvinfo : EIATTR_SW_WAR
	.align		4
.L_41:
        /*0074*/ 	.byte	0x04, 0x36
        /*0076*/ 	.short	(.L_43 - .L_42)
.L_42:
        /*0078*/ 	.word	0x00000008
.L_43:


//--------------------- .nv.callgraph             --------------------------
	.section	.nv.callgraph,"",@"SHT_CUDA_CALLGRAPH"
	.align	4
	.sectionentsize	8
	.align		4
        /*0000*/ 	.word	0x00000000
	.align		4
        /*0004*/ 	.word	0xffffffff
	.align		4
        /*0008*/ 	.word	0x00000000
	.align		4
        /*000c*/ 	.word	0xfffffffe
	.align		4
        /*0010*/ 	.word	0x00000000
	.align		4
        /*0014*/ 	.word	0xfffffffd
	.align		4
        /*0018*/ 	.word	0x00000000
	.align		4
        /*001c*/ 	.word	0xfffffffc


//--------------------- .text._Z14gpu_Residuals0PfS_i --------------------------
	.section	.text._Z14gpu_Residuals0PfS_i,"ax",@progbits
	.align	128
        .global         _Z14gpu_Residuals0PfS_i
        .type           _Z14gpu_Residuals0PfS_i,@function
        .size           _Z14gpu_Residuals0PfS_i,(.L_x_4 - _Z14gpu_Residuals0PfS_i)
        .other          _Z14gpu_Residuals0PfS_i,@"STO_CUDA_ENTRY STV_DEFAULT"
_Z14gpu_Residuals0PfS_i:
.text._Z14gpu_Residuals0PfS_i:
[----:B------:R-:W-:Y:S01]  /*0000*/  LDC R1, c[0x0][0x37c] ;  /* 0x0000df00ff017b82 */ /* 0x000fe20000000800 */
[----:B------:R-:W0:Y:S07]  /*0010*/  S2R R9, SR_TID.X ;  /* 0x0000000000097919 */ /* 0x000e2e0000002100 */
[----:B------:R-:W0:Y:S01]  /*0020*/  LDC R8, c[0x0][0x360] ;  /* 0x0000d800ff087b82 */ /* 0x000e220000000800 */
[----:B------:R-:W1:Y:S01]  /*0030*/  LDCU UR8, c[0x0][0x390] ;  /* 0x00007200ff0877ac */ /* 0x000e620008000800 */
[----:B------:R-:W0:Y:S02]  /*0040*/  S2R R6, SR_CTAID.X ;  /* 0x0000000000067919 */ /* 0x000e240000002500 */
[----:B0-----:R-:W-:-:S05]  /*0050*/  IMAD R5, R6, R8, R9 ;  /* 0x0000000806057224 */ /* 0x001fca00078e0209 */
[----:B-1----:R-:W-:-:S13]  /*0060*/  ISETP.GE.U32.AND P0, PT, R5, UR8, PT ;  /* 0x0000000805007c0c */ /* 0x002fda000bf06070 */
[----:B------:R-:W-:Y:S05]  /*0070*/  @P0 EXIT ;  /* 0x000000000000094d */ /* 0x000fea0003800000 */
[----:B------:R-:W0:Y:S01]  /*0080*/  LDC.64 R2, c[0x0][0x380] ;  /* 0x0000e000ff027b82 */ /* 0x000e220000000a00 */
[----:B------:R-:W1:Y:S01]  /*0090*/  LDCU.64 UR6, c[0x0][0x358] ;  /* 0x00006b00ff0677ac */ /* 0x000e620008000a00 */
[----:B0-----:R-:W-:-:S06]  /*00a0*/  IMAD.WIDE.U32 R2, R5, 0x4, R2 ;  /* 0x0000000405027825 */ /* 0x001fcc00078e0002 */
[----:B-1----:R-:W2:Y:S01]  /*00b0*/  LDG.E R2, desc[UR6][R2.64] ;  /* 0x0000000602027981 */ /* 0x002ea2000c1e1900 */
[----:B------:R-:W0:Y:S01]  /*00c0*/  S2UR UR5, SR_CgaCtaId ;  /* 0x00000000000579c3 */ /* 0x000e220000008800 */
[----:B------:R-:W-:Y:S01]  /*00d0*/  VIADD R0, R5, 0x1 ;  /* 0x0000000105007836 */ /* 0x000fe20000000000 */
[----:B------:R-:W-:Y:S01]  /*00e0*/  UMOV UR4, 0x400 ;  /* 0x0000040000047882 */ /* 0x000fe20000000000 */
[----:B------:R-:W-:-:S03]  /*00f0*/  ISETP.NE.AND P1, PT, R9, RZ, PT ;  /* 0x000000ff0900720c */ /* 0x000fc60003f25270 */
[----:B------:R-:W-:-:S04]  /*0100*/  ISETP.GE.U32.AND P0, PT, R0, UR8, PT ;  /* 0x0000000800007c0c */ /* 0x000fc8000bf06070 */
[----:B------:R-:W-:Y:S01]  /*0110*/  ISETP.LT.U32.OR P0, PT, R8, 0x2, P0 ;  /* 0x000000020800780c */ /* 0x000fe20000701470 */
[----:B0-----:R-:W-:-:S06]  /*0120*/  ULEA UR4, UR5, UR4, 0x18 ;  /* 0x0000000405047291 */ /* 0x001fcc000f8ec0ff */
[----:B------:R-:W-:-:S05]  /*0130*/  LEA R7, R9, UR4, 0x2 ;  /* 0x0000000409077c11 */ /* 0x000fca000f8e10ff */
[----:B--2---:R0:W-:Y:S01]  /*0140*/  STS [R7], R2 ;  /* 0x0000000207007388 */ /* 0x0041e20000000800 */
[----:B------:R-:W-:Y:S06]  /*0150*/  BAR.SYNC.DEFER_BLOCKING 0x0 ;  /* 0x0000000000007b1d */ /* 0x000fec0000010000 */
[----:B------:R-:W-:Y:S05]  /*0160*/  @P0 BRA `(.L_x_0) ;  /* 0x0000000000440947 */ /* 0x000fea0003800000 */
[----:B------:R-:W1:Y:S01]  /*0170*/  LDC R11, c[0x0][0x390] ;  /* 0x0000e400ff0b7b82 */ /* 0x000e620000000800 */
[----:B------:R-:W-:-:S07]  /*0180*/  IMAD.MOV.U32 R0, RZ, RZ, 0x1 ;  /* 0x00000001ff007424 */ /* 0x000fce00078e00ff */
.L_x_1:
[----:B------:R-:W-:Y:S01]  /*0190*/  SHF.L.U32 R10, R0, 0x1, RZ ;  /* 0x00000001000a7819 */ /* 0x000fe200000006ff */
[----:B------:R-:W-:Y:S05]  /*01a0*/  WARPSYNC.ALL ;  /* 0x0000000000007948 */ /* 0x000fea0003800000 */
[C---:B0-----:R-:W-:Y:S01]  /*01b0*/  VIADD R2, R10.reuse, 0xffffffff ;  /* 0xffffffff0a027836 */ /* 0x041fe20000000000 */
[----:B------:R-:W-:-:S04]  /*01c0*/  ISETP.LT.U32.AND P2, PT, R10, R8, PT ;  /* 0x000000080a00720c */ /* 0x000fc80003f41070 */
[----:B------:R-:W-:-:S13]  /*01d0*/  LOP3.LUT P0, RZ, R2, R9, RZ, 0xc0, !PT ;  /* 0x0000000902ff7212 */ /* 0x000fda000780c0ff */
[----:B------:R-:W-:Y:S01]  /*01e0*/  @!P0 LEA R2, R0, R7, 0x2 ;  /* 0x0000000700028211 */ /* 0x000fe200078e10ff */
[----:B------:R-:W-:Y:S01]  /*01f0*/  @!P0 LDS R3, [R7] ;  /* 0x0000000007038984 */ /* 0x000fe20000000800 */
[----:B------:R-:W-:-:S04]  /*0200*/  IMAD.IADD R0, R5, 0x1, R10 ;  /* 0x0000000105007824 */ /* 0x000fc800078e020a */
[----:B------:R-:W0:Y:S02]  /*0210*/  @!P0 LDS R2, [R2] ;  /* 0x0000000002028984 */ /* 0x000e240000000800 */
[----:B0-----:R-:W-:-:S05]  /*0220*/  @!P0 FADD R4, R2, R3 ;  /* 0x0000000302048221 */ /* 0x001fca0000000000 */
[----:B------:R2:W-:Y:S01]  /*0230*/  @!P0 STS [R7], R4 ;  /* 0x0000000407008388 */ /* 0x0005e20000000800 */
[----:B------:R-:W-:Y:S01]  /*0240*/  BAR.SYNC.DEFER_BLOCKING 0x0 ;  /* 0x0000000000007b1d */ /* 0x000fe20000010000 */
[----:B-1----:R-:W-:Y:S02]  /*0250*/  ISETP.GE.U32.AND P0, PT, R0, R11, PT ;  /* 0x0000000b0000720c */ /* 0x002fe40003f06070 */
[----:B------:R-:W-:-:S11]  /*0260*/  MOV R0, R10 ;  /* 0x0000000a00007202 */ /* 0x000fd60000000f00 */
[----:B--2---:R-:W-:Y:S05]  /*0270*/  @!P0 BRA P2, `(.L_x_1) ;  /* 0xfffffffc00c48947 */ /* 0x004fea000103ffff */
.L_x_0:
[----:B------:R-:W-:Y:S05]  /*0280*/  @P1 EXIT ;  /* 0x000000000000194d */ /* 0x000fea0003800000 */
[----:B------:R-:W1:Y:S01]  /*0290*/  S2UR UR5, SR_CgaCtaId ;  /* 0x00000000000579c3 */ /* 0x000e620000008800 */
[----:B------:R-:W-:-:S07]  /*02a0*/  UMOV UR4, 0x400 ;  /* 0x0000040000047882 */ /* 0x000fce0000000000 */
[----:B0-----:R-:W0:Y:S01]  /*02b0*/  LDC.64 R2, c[0x0][0x388] ;  /* 0x0000e200ff027b82 */ /* 0x001e220000000a00 */
[----:B-1----:R-:W-:Y:S01]  /*02c0*/  ULEA UR4, UR5, UR4, 0x18 ;  /* 0x0000000405047291 */ /* 0x002fe2000f8ec0ff */
[----:B0-----:R-:W-:-:S08]  /*02d0*/  IMAD.WIDE.U32 R2, R6, 0x4, R2 ;  /* 0x0000000406027825 */ /* 0x001fd000078e0002 */
[----:B------:R-:W0:Y:S04]  /*02e0*/  LDS R5, [UR4] ;  /* 0x00000004ff057984 */ /* 0x000e280008000800 */
[----:B0-----:R-:W-:Y:S01]  /*02f0*/  STG.E desc[UR6][R2.64], R5 ;  /* 0x0000000502007986 */ /* 0x001fe2000c101906 */
[----:B------:R-:W-:Y:S05]  /*0300*/  EXIT ;  /* 0x000000000000794d */ /* 0x000fea0003800000 */
.L_x_2:
[----:B------:R-:W-:-:S00]  /*0310*/  BRA `(.L_x_2) ;  /* 0xfffffffc00fc7947 */ /* 0x000fc0000383ffff */
[----:B------:R-:W-:-:S00]  /*0320*/  NOP ;  /* 0x0000000000007918 */ /* 0x000fc00000000000 */
        /* <DEDUP_REMOVED lines=13> */
.L_x_4:


//--------------------- .text._Z9gpu_Heat0PfS_S_i --------------------------
	.section	.text._Z9gpu_Heat0PfS_S_i,"ax",@progbits
	.align	128
        .global         _Z9gpu_Heat0PfS_S_i
        .type           _Z9gpu_Heat0PfS_S_i,@function
        .size           _Z9gpu_Heat0PfS_S_i,(.L_x_5 - _Z9gpu_Heat0PfS_S_i)
        .other          _Z9gpu_Heat0PfS_S_i,@"STO_CUDA_ENTRY STV_DEFAULT"
_Z9gpu_Heat0PfS_S_i:
.text._Z9gpu_Heat0PfS_S_i:
[----:B------:R-:W-:Y:S01]  /*0000*/  LDC R1, c[0x0][0x37c] ;  /* 0x0000df00ff017b82 */ /* 0x000fe20000000800 */
[----:B------:R-:W0:Y:S07]  /*0010*/  S2R R3, SR_TID.Y ;  /* 0x0000000000037919 */ /* 0x000e2e0000002200 */
[----:B------:R-:W1:Y:S01]  /*0020*/  LDC R0, c[0x0][0x360] ;  /* 0x0000d800ff007b82 */ /* 0x000e620000000800 */
[----:B------:R-:W1:Y:S07]  /*0030*/  S2R R7, SR_TID.X ;  /* 0x0000000000077919 */ /* 0x000e6e0000002100 */
[----:B------:R-:W0:Y:S08]  /*0040*/  S2UR UR5, SR_CTAID.Y ;  /* 0x00000000000579c3 */ /* 0x000e300000002600 */
[----:B------:R-:W0:Y:S08]  /*0050*/  LDC R2, c[0x0][0x364] ;  /* 0x0000d900ff027b82 */ /* 0x000e300000000800 */
[----:B------:R-:W2:Y:S08]  /*0060*/  LDC R5, c[0x0][0x398] ;  /* 0x0000e600ff057b82 */ /* 0x000eb00000000800 */
[----:B------:R-:W1:Y:S01]  /*0070*/  S2UR UR4, SR_CTAID.X ;  /* 0x00000000000479c3 */ /* 0x000e620000002500 */
[----:B0-----:R-:W-:Y:S01]  /*0080*/  IMAD R2, R2, UR5, R3 ;  /* 0x0000000502027c24 */ /* 0x001fe2000f8e0203 */
[----:B--2---:R-:W-:-:S04]  /*0090*/  IADD3 R3, PT, PT, R5, -0x1, RZ ;  /* 0xffffffff05037810 */ /* 0x004fc80007ffe0ff */
[----:B------:R-:W-:Y:S01]  /*00a0*/  ISETP.GE.AND P0, PT, R2, R3, PT ;  /* 0x000000030200720c */ /* 0x000fe20003f06270 */
[----:B-1----:R-:W-:-:S03]  /*00b0*/  IMAD R0, R0, UR4, R7 ;  /* 0x0000000400007c24 */ /* 0x002fc6000f8e0207 */
[----:B------:R-:W-:-:S04]  /*00c0*/  ISETP.EQ.OR P0, PT, R2, RZ, P0 ;  /* 0x000000ff0200720c */ /* 0x000fc80000702670 */
[----:B------:R-:W-:-:S04]  /*00d0*/  ISETP.LT.OR P0, PT, R0, 0x1, P0 ;  /* 0x000000010000780c */ /* 0x000fc80000701670 */
[----:B------:R-:W-:-:S13]  /*00e0*/  ISETP.GE.OR P0, PT, R0, R3, P0 ;  /* 0x000000030000720c */ /* 0x000fda0000706670 */
[----:B------:R-:W-:Y:S05]  /*00f0*/  @P0 EXIT ;  /* 0x000000000000094d */ /* 0x000fea0003800000 */
[----:B------:R-:W0:Y:S01]  /*0100*/  LDCU.64 UR6, c[0x0][0x380] ;  /* 0x00007000ff0677ac */ /* 0x000e220008000a00 */
[----:B------:R-:W1:Y:S01]  /*0110*/  LDC.64 R8, c[0x0][0x380] ;  /* 0x0000e000ff087b82 */ /* 0x000e620000000a00 */
[----:B------:R-:W-:Y:S01]  /*0120*/  IMAD R13, R2, R5, RZ ;  /* 0x00000005020d7224 */ /* 0x000fe200078e02ff */
[----:B------:R-:W2:Y:S04]  /*0130*/  LDCU.64 UR4, c[0x0][0x358] ;  /* 0x00006b00ff0477ac */ /* 0x000ea80008000a00 */
[C---:B------:R-:W-:Y:S02]  /*0140*/  IADD3 R3, P0, PT, R0.reuse, R13, RZ ;  /* 0x0000000d00037210 */ /* 0x040fe40007f1e0ff */
[----:B------:R-:W-:Y:S02]  /*0150*/  IADD3 R2, PT, PT, R0, -R5, R13 ;  /* 0x8000000500027210 */ /* 0x000fe40007ffe00d */
[----:B------:R-:W-:-:S02]  /*0160*/  LEA.HI.X.SX32 R4, R13, RZ, 0x1, P0 ;  /* 0x000000ff0d047211 */ /* 0x000fc400000f0eff */
[----:B------:R-:W-:Y:S02]  /*0170*/  LEA R11, R5, R2, 0x1 ;  /* 0x00000002050b7211 */ /* 0x000fe400078e08ff */
[----:B0-----:R-:W-:-:S04]  /*0180*/  LEA R6, P0, R3, UR6, 0x2 ;  /* 0x0000000603067c11 */ /* 0x001fc8000f8010ff */
[----:B------:R-:W-:Y:S01]  /*0190*/  LEA.HI.X R7, R3, UR7, R4, 0x2, P0 ;  /* 0x0000000703077c11 */ /* 0x000fe200080f1404 */
[----:B-1----:R-:W-:-:S04]  /*01a0*/  IMAD.WIDE R2, R2, 0x4, R8 ;  /* 0x0000000402027825 */ /* 0x002fc800078e0208 */
[----:B--2---:R-:W2:Y:S01]  /*01b0*/  LDG.E R4, desc[UR4][R6.64+-0x4] ;  /* 0xfffffc0406047981 */ /* 0x004ea2000c1e1900 */
[----:B------:R-:W-:-:S03]  /*01c0*/  IMAD.WIDE R8, R11, 0x4, R8 ;  /* 0x000000040b087825 */ /* 0x000fc600078e0208 */
[----:B------:R-:W2:Y:S01]  /*01d0*/  LDG.E R15, desc[UR4][R6.64+0x4] ;  /* 0x00000404060f7981 */ /* 0x000ea2000c1e1900 */
[----:B------:R-:W0:Y:S03]  /*01e0*/  LDC.64 R10, c[0x0][0x388] ;  /* 0x0000e200ff0a7b82 */ /* 0x000e260000000a00 */
[----:B------:R-:W3:Y:S04]  /*01f0*/  LDG.E R17, desc[UR4][R2.64] ;  /* 0x0000000402117981 */ /* 0x000ee8000c1e1900 */
[----:B------:R-:W4:Y:S01]  /*0200*/  LDG.E R9, desc[UR4][R8.64] ;  /* 0x0000000408097981 */ /* 0x000f22000c1e1900 */
[----:B--2---:R-:W-:Y:S01]  /*0210*/  FADD R4, R4, R15 ;  /* 0x0000000f04047221 */ /* 0x004fe20000000000 */
[----:B------:R-:W-:-:S03]  /*0220*/  IADD3 R15, PT, PT, R0, R13, RZ ;  /* 0x0000000d000f7210 */ /* 0x000fc60007ffe0ff */
[----:B---3--:R-:W-:Y:S02]  /*0230*/  FADD R4, R4, R17 ;  /* 0x0000001104047221 */ /* 0x008fe40000000000 */
[----:B0-----:R-:W-:-:S04]  /*0240*/  IMAD.WIDE R10, R15, 0x4, R10 ;  /* 0x000000040f0a7825 */ /* 0x001fc800078e020a */
[----:B----4-:R-:W-:-:S04]  /*0250*/  FADD R4, R4, R9 ;  /* 0x0000000904047221 */ /* 0x010fc80000000000 */
[----:B------:R-:W-:Y:S01]  /*0260*/  FMUL R13, R4, 0.25 ;  /* 0x3e800000040d7820 */ /* 0x000fe20000400000 */
[----:B------:R-:W-:Y:S02]  /*0270*/  IMAD.WIDE R4, R5, 0x4, R2 ;  /* 0x0000000405047825 */ /* 0x000fe400078e0202 */
[----:B------:R-:W0:Y:S02]  /*0280*/  LDC.64 R2, c[0x0][0x390] ;  /* 0x0000e400ff027b82 */ /* 0x000e240000000a00 */
[----:B------:R-:W-:Y:S04]  /*0290*/  STG.E desc[UR4][R10.64], R13 ;  /* 0x0000000d0a007986 */ /* 0x000fe8000c101904 */
[----:B------:R-:W2:Y:S01]  /*02a0*/  LDG.E R4, desc[UR4][R4.64] ;  /* 0x0000000404047981 */ /* 0x000ea2000c1e1900 */
[----:B0-----:R-:W-:-:S04]  /*02b0*/  IMAD.WIDE R2, R15, 0x4, R2 ;  /* 0x000000040f027825 */ /* 0x001fc800078e0202 */
[----:B--2---:R-:W-:-:S04]  /*02c0*/  FADD R0, R13, -R4 ;  /* 0x800000040d007221 */ /* 0x004fc80000000000 */
[----:B------:R-:W-:-:S05]  /*02d0*/  FMUL R7, R0, R0 ;  /* 0x0000000000077220 */ /* 0x000fca0000400000 */
[----:B------:R-:W-:Y:S01]  /*02e0*/  STG.E desc[UR4][R2.64], R7 ;  /* 0x0000000702007986 */ /* 0x000fe2000c101904 */
[----:B------:R-:W-:Y:S05]  /*02f0*/  EXIT ;  /* 0x000000000000794d */ /* 0x000fea0003800000 */
.L_x_3:
        /* <DEDUP_REMOVED lines=16> */
.L_x_5:


//--------------------- .nv.shared._Z14gpu_Residuals0PfS_i --------------------------
	.section	.nv.shared._Z14gpu_Residuals0PfS_i,"aw",@nobits
	.sectionflags	@""
	.align	16
	.zero		1024


//--------------------- .nv.shared.reserved.0     --------------------------
	.section	.nv.shared.reserved.0,"aw",@nobits
	.weak		__nv_reservedSMEM_offset_0_alias
	.size		__nv_reservedSMEM_offset_0_alias, 0, 64
	.other		__nv_reservedSMEM_offset_0_alias,@"STO_CUDA_RESERVED_SHARED STV_DEFAULT"
__nv_reservedSMEM_offset_0_alias:
	.zero		0
	.zero		64


//--------------------- .nv.shared._Z9gpu_Heat0PfS_S_i --------------------------
	.section	.nv.shared._Z9gpu_Heat0PfS_S_i,"aw",@nobits
	.sectionflags	@""
	.align	16
	.zero		1024


//--------------------- .nv.constant0._Z14gpu_Residuals0PfS_i --------------------------
	.section	.nv.constant0._Z14gpu_Residuals0PfS_i,"a",@progbits
	.sectionflags	@""
	.align	4
.nv.constant0._Z14gpu_Residuals0PfS_i:
	.zero		916


//--------------------- .nv.constant0._Z9gpu_Heat0PfS_S_i --------------------------
	.section	.nv.constant0._Z9gpu_Heat0PfS_S_i,"a",@progbits
	.sectionflags	@""
	.align	4
.nv.constant0._Z9gpu_Heat0PfS_S_i:
	.zero		924


//--------------------- SYMBOLS --------------------------

	.type		.nv.reservedSmem.offset0,@object
	.size		.nv.reservedSmem.offset0,0x4
	.type		.nv.reservedSmem.cap,@object
	.size		.nv.reservedSmem.cap,0x4
